//
// Generated by NVIDIA NVVM Compiler
//
// Compiler Build ID: CL-36424714
// Cuda compilation tools, release 13.0, V13.0.88
// Based on NVVM 20.0.0
//

.version 9.0
.target sm_100
.address_size 64

	// .globl	_Z17MatMulTiledKernelPfS_S_i
// _ZZ17MatMulTiledKernelPfS_S_iE3Mds has been demoted
// _ZZ17MatMulTiledKernelPfS_S_iE3Nds has been demoted

.visible .entry _Z17MatMulTiledKernelPfS_S_i(
	.param .u64 .ptr .align 1 _Z17MatMulTiledKernelPfS_S_i_param_0,
	.param .u64 .ptr .align 1 _Z17MatMulTiledKernelPfS_S_i_param_1,
	.param .u64 .ptr .align 1 _Z17MatMulTiledKernelPfS_S_i_param_2,
	.param .u32 _Z17MatMulTiledKernelPfS_S_i_param_3
)
{
	.reg .pred 	%p<8>;
	.reg .b32 	%r<104>;
	.reg .b32 	%f<368>;
	.reg .b64 	%rd<40>;
	// demoted variable
	.shared .align 4 .b8 _ZZ17MatMulTiledKernelPfS_S_iE3Mds[1024];
	// demoted variable
	.shared .align 4 .b8 _ZZ17MatMulTiledKernelPfS_S_iE3Nds[1024];
	ld.param.u32 	%r31, [_Z17MatMulTiledKernelPfS_S_i_param_3];
	mov.u32 	%r32, %ctaid.x;
	mov.u32 	%r33, %ctaid.y;
	mov.u32 	%r1, %tid.x;
	mov.u32 	%r2, %tid.y;
	shl.b32 	%r34, %r33, 4;
	add.s32 	%r3, %r34, %r2;
	shl.b32 	%r4, %r32, 4;
	add.s32 	%r5, %r4, %r1;
	shr.s32 	%r35, %r31, 31;
	shr.u32 	%r36, %r35, 28;
	add.s32 	%r37, %r31, %r36;
	shr.s32 	%r6, %r37, 4;
	setp.lt.s32 	%p1, %r31, 16;
	mov.f32 	%f367, 0f00000000;
	@%p1 bra 	$L__BB0_9;
	mad.lo.s32 	%r100, %r31, %r3, %r1;
	shl.b32 	%r39, %r2, 6;
	mov.u32 	%r40, _ZZ17MatMulTiledKernelPfS_S_iE3Mds;
	add.s32 	%r8, %r40, %r39;
	add.s32 	%r41, %r6, -1;
	setp.lt.u32 	%p2, %r41, 3;
	mov.f32 	%f367, 0f00000000;
	mov.b32 	%r103, 0;
	@%p2 bra 	$L__BB0_4;
	and.b32  	%r103, %r6, 134217724;
	neg.s32 	%r101, %r103;
	add.s32 	%r43, %r2, 48;
	mad.lo.s32 	%r44, %r31, %r43, %r1;
	add.s32 	%r99, %r44, %r4;
	add.s32 	%r45, %r2, 32;
	mad.lo.s32 	%r46, %r31, %r45, %r1;
	add.s32 	%r98, %r46, %r4;
	add.s32 	%r47, %r2, 16;
	mad.lo.s32 	%r48, %r31, %r47, %r1;
	add.s32 	%r97, %r48, %r4;
	mad.lo.s32 	%r49, %r2, %r31, %r1;
	add.s32 	%r96, %r49, %r4;
	mov.f32 	%f367, 0f00000000;
$L__BB0_3:
	.pragma "nounroll";
	ld.param.u64 	%rd36, [_Z17MatMulTiledKernelPfS_S_i_param_1];
	ld.param.u64 	%rd33, [_Z17MatMulTiledKernelPfS_S_i_param_0];
	cvta.to.global.u64 	%rd4, %rd33;
	mul.wide.s32 	%rd5, %r100, 4;
	add.s64 	%rd6, %rd4, %rd5;
	ld.global.f32 	%f14, [%rd6];
	shl.b32 	%r51, %r1, 2;
	add.s32 	%r52, %r8, %r51;
	st.shared.f32 	[%r52], %f14;
	cvta.to.global.u64 	%rd7, %rd36;
	mul.wide.u32 	%rd8, %r96, 4;
	add.s64 	%rd9, %rd7, %rd8;
	ld.global.f32 	%f15, [%rd9];
	mov.u32 	%r54, _ZZ17MatMulTiledKernelPfS_S_iE3Nds;
	add.s32 	%r55, %r54, %r51;
	add.s32 	%r56, %r55, %r39;
	st.shared.f32 	[%r56], %f15;
	bar.sync 	0;
	ld.shared.f32 	%f16, [%r8];
	ld.shared.f32 	%f17, [%r55];
	fma.rn.f32 	%f18, %f16, %f17, %f367;
	ld.shared.f32 	%f19, [%r8+4];
	ld.shared.f32 	%f20, [%r55+64];
	fma.rn.f32 	%f21, %f19, %f20, %f18;
	ld.shared.f32 	%f22, [%r8+8];
	ld.shared.f32 	%f23, [%r55+128];
	fma.rn.f32 	%f24, %f22, %f23, %f21;
	ld.shared.f32 	%f25, [%r8+12];
	ld.shared.f32 	%f26, [%r55+192];
	fma.rn.f32 	%f27, %f25, %f26, %f24;
	ld.shared.f32 	%f28, [%r8+16];
	ld.shared.f32 	%f29, [%r55+256];
	fma.rn.f32 	%f30, %f28, %f29, %f27;
	ld.shared.f32 	%f31, [%r8+20];
	ld.shared.f32 	%f32, [%r55+320];
	fma.rn.f32 	%f33, %f31, %f32, %f30;
	ld.shared.f32 	%f34, [%r8+24];
	ld.shared.f32 	%f35, [%r55+384];
	fma.rn.f32 	%f36, %f34, %f35, %f33;
	ld.shared.f32 	%f37, [%r8+28];
	ld.shared.f32 	%f38, [%r55+448];
	fma.rn.f32 	%f39, %f37, %f38, %f36;
	ld.shared.f32 	%f40, [%r8+32];
	ld.shared.f32 	%f41, [%r55+512];
	fma.rn.f32 	%f42, %f40, %f41, %f39;
	ld.shared.f32 	%f43, [%r8+36];
	ld.shared.f32 	%f44, [%r55+576];
	fma.rn.f32 	%f45, %f43, %f44, %f42;
	ld.shared.f32 	%f46, [%r8+40];
	ld.shared.f32 	%f47, [%r55+640];
	fma.rn.f32 	%f48, %f46, %f47, %f45;
	ld.shared.f32 	%f49, [%r8+44];
	ld.shared.f32 	%f50, [%r55+704];
	fma.rn.f32 	%f51, %f49, %f50, %f48;
	ld.shared.f32 	%f52, [%r8+48];
	ld.shared.f32 	%f53, [%r55+768];
	fma.rn.f32 	%f54, %f52, %f53, %f51;
	ld.shared.f32 	%f55, [%r8+52];
	ld.shared.f32 	%f56, [%r55+832];
	fma.rn.f32 	%f57, %f55, %f56, %f54;
	ld.shared.f32 	%f58, [%r8+56];
	ld.shared.f32 	%f59, [%r55+896];
	fma.rn.f32 	%f60, %f58, %f59, %f57;
	ld.shared.f32 	%f61, [%r8+60];
	ld.shared.f32 	%f62, [%r55+960];
	fma.rn.f32 	%f63, %f61, %f62, %f60;
	bar.sync 	0;
	ld.global.f32 	%f64, [%rd6+64];
	st.shared.f32 	[%r52], %f64;
	mul.wide.u32 	%rd10, %r97, 4;
	add.s64 	%rd11, %rd7, %rd10;
	ld.global.f32 	%f65, [%rd11];
	st.shared.f32 	[%r56], %f65;
	bar.sync 	0;
	ld.shared.f32 	%f66, [%r8];
	ld.shared.f32 	%f67, [%r55];
	fma.rn.f32 	%f68, %f66, %f67, %f63;
	ld.shared.f32 	%f69, [%r8+4];
	ld.shared.f32 	%f70, [%r55+64];
	fma.rn.f32 	%f71, %f69, %f70, %f68;
	ld.shared.f32 	%f72, [%r8+8];
	ld.shared.f32 	%f73, [%r55+128];
	fma.rn.f32 	%f74, %f72, %f73, %f71;
	ld.shared.f32 	%f75, [%r8+12];
	ld.shared.f32 	%f76, [%r55+192];
	fma.rn.f32 	%f77, %f75, %f76, %f74;
	ld.shared.f32 	%f78, [%r8+16];
	ld.shared.f32 	%f79, [%r55+256];
	fma.rn.f32 	%f80, %f78, %f79, %f77;
	ld.shared.f32 	%f81, [%r8+20];
	ld.shared.f32 	%f82, [%r55+320];
	fma.rn.f32 	%f83, %f81, %f82, %f80;
	ld.shared.f32 	%f84, [%r8+24];
	ld.shared.f32 	%f85, [%r55+384];
	fma.rn.f32 	%f86, %f84, %f85, %f83;
	ld.shared.f32 	%f87, [%r8+28];
	ld.shared.f32 	%f88, [%r55+448];
	fma.rn.f32 	%f89, %f87, %f88, %f86;
	ld.shared.f32 	%f90, [%r8+32];
	ld.shared.f32 	%f91, [%r55+512];
	fma.rn.f32 	%f92, %f90, %f91, %f89;
	ld.shared.f32 	%f93, [%r8+36];
	ld.shared.f32 	%f94, [%r55+576];
	fma.rn.f32 	%f95, %f93, %f94, %f92;
	ld.shared.f32 	%f96, [%r8+40];
	ld.shared.f32 	%f97, [%r55+640];
	fma.rn.f32 	%f98, %f96, %f97, %f95;
	ld.shared.f32 	%f99, [%r8+44];
	ld.shared.f32 	%f100, [%r55+704];
	fma.rn.f32 	%f101, %f99, %f100, %f98;
	ld.shared.f32 	%f102, [%r8+48];
	ld.shared.f32 	%f103, [%r55+768];
	fma.rn.f32 	%f104, %f102, %f103, %f101;
	ld.shared.f32 	%f105, [%r8+52];
	ld.shared.f32 	%f106, [%r55+832];
	fma.rn.f32 	%f107, %f105, %f106, %f104;
	ld.shared.f32 	%f108, [%r8+56];
	ld.shared.f32 	%f109, [%r55+896];
	fma.rn.f32 	%f110, %f108, %f109, %f107;
	ld.shared.f32 	%f111, [%r8+60];
	ld.shared.f32 	%f112, [%r55+960];
	fma.rn.f32 	%f113, %f111, %f112, %f110;
	bar.sync 	0;
	ld.global.f32 	%f114, [%rd6+128];
	st.shared.f32 	[%r52], %f114;
	mul.wide.u32 	%rd12, %r98, 4;
	add.s64 	%rd13, %rd7, %rd12;
	ld.global.f32 	%f115, [%rd13];
	st.shared.f32 	[%r56], %f115;
	bar.sync 	0;
	ld.shared.f32 	%f116, [%r8];
	ld.shared.f32 	%f117, [%r55];
	fma.rn.f32 	%f118, %f116, %f117, %f113;
	ld.shared.f32 	%f119, [%r8+4];
	ld.shared.f32 	%f120, [%r55+64];
	fma.rn.f32 	%f121, %f119, %f120, %f118;
	ld.shared.f32 	%f122, [%r8+8];
	ld.shared.f32 	%f123, [%r55+128];
	fma.rn.f32 	%f124, %f122, %f123, %f121;
	ld.shared.f32 	%f125, [%r8+12];
	ld.shared.f32 	%f126, [%r55+192];
	fma.rn.f32 	%f127, %f125, %f126, %f124;
	ld.shared.f32 	%f128, [%r8+16];
	ld.shared.f32 	%f129, [%r55+256];
	fma.rn.f32 	%f130, %f128, %f129, %f127;
	ld.shared.f32 	%f131, [%r8+20];
	ld.shared.f32 	%f132, [%r55+320];
	fma.rn.f32 	%f133, %f131, %f132, %f130;
	ld.shared.f32 	%f134, [%r8+24];
	ld.shared.f32 	%f135, [%r55+384];
	fma.rn.f32 	%f136, %f134, %f135, %f133;
	ld.shared.f32 	%f137, [%r8+28];
	ld.shared.f32 	%f138, [%r55+448];
	fma.rn.f32 	%f139, %f137, %f138, %f136;
	ld.shared.f32 	%f140, [%r8+32];
	ld.shared.f32 	%f141, [%r55+512];
	fma.rn.f32 	%f142, %f140, %f141, %f139;
	ld.shared.f32 	%f143, [%r8+36];
	ld.shared.f32 	%f144, [%r55+576];
	fma.rn.f32 	%f145, %f143, %f144, %f142;
	ld.shared.f32 	%f146, [%r8+40];
	ld.shared.f32 	%f147, [%r55+640];
	fma.rn.f32 	%f148, %f146, %f147, %f145;
	ld.shared.f32 	%f149, [%r8+44];
	ld.shared.f32 	%f150, [%r55+704];
	fma.rn.f32 	%f151, %f149, %f150, %f148;
	ld.shared.f32 	%f152, [%r8+48];
	ld.shared.f32 	%f153, [%r55+768];
	fma.rn.f32 	%f154, %f152, %f153, %f151;
	ld.shared.f32 	%f155, [%r8+52];
	ld.shared.f32 	%f156, [%r55+832];
	fma.rn.f32 	%f157, %f155, %f156, %f154;
	ld.shared.f32 	%f158, [%r8+56];
	ld.shared.f32 	%f159, [%r55+896];
	fma.rn.f32 	%f160, %f158, %f159, %f157;
	ld.shared.f32 	%f161, [%r8+60];
	ld.shared.f32 	%f162, [%r55+960];
	fma.rn.f32 	%f163, %f161, %f162, %f160;
	bar.sync 	0;
	ld.global.f32 	%f164, [%rd6+192];
	st.shared.f32 	[%r52], %f164;
	mul.wide.u32 	%rd14, %r99, 4;
	add.s64 	%rd15, %rd7, %rd14;
	ld.global.f32 	%f165, [%rd15];
	st.shared.f32 	[%r56], %f165;
	bar.sync 	0;
	ld.shared.f32 	%f166, [%r8];
	ld.shared.f32 	%f167, [%r55];
	fma.rn.f32 	%f168, %f166, %f167, %f163;
	ld.shared.f32 	%f169, [%r8+4];
	ld.shared.f32 	%f170, [%r55+64];
	fma.rn.f32 	%f171, %f169, %f170, %f168;
	ld.shared.f32 	%f172, [%r8+8];
	ld.shared.f32 	%f173, [%r55+128];
	fma.rn.f32 	%f174, %f172, %f173, %f171;
	ld.shared.f32 	%f175, [%r8+12];
	ld.shared.f32 	%f176, [%r55+192];
	fma.rn.f32 	%f177, %f175, %f176, %f174;
	ld.shared.f32 	%f178, [%r8+16];
	ld.shared.f32 	%f179, [%r55+256];
	fma.rn.f32 	%f180, %f178, %f179, %f177;
	ld.shared.f32 	%f181, [%r8+20];
	ld.shared.f32 	%f182, [%r55+320];
	fma.rn.f32 	%f183, %f181, %f182, %f180;
	ld.shared.f32 	%f184, [%r8+24];
	ld.shared.f32 	%f185, [%r55+384];
	fma.rn.f32 	%f186, %f184, %f185, %f183;
	ld.shared.f32 	%f187, [%r8+28];
	ld.shared.f32 	%f188, [%r55+448];
	fma.rn.f32 	%f189, %f187, %f188, %f186;
	ld.shared.f32 	%f190, [%r8+32];
	ld.shared.f32 	%f191, [%r55+512];
	fma.rn.f32 	%f192, %f190, %f191, %f189;
	ld.shared.f32 	%f193, [%r8+36];
	ld.shared.f32 	%f194, [%r55+576];
	fma.rn.f32 	%f195, %f193, %f194, %f192;
	ld.shared.f32 	%f196, [%r8+40];
	ld.shared.f32 	%f197, [%r55+640];
	fma.rn.f32 	%f198, %f196, %f197, %f195;
	ld.shared.f32 	%f199, [%r8+44];
	ld.shared.f32 	%f200, [%r55+704];
	fma.rn.f32 	%f201, %f199, %f200, %f198;
	ld.shared.f32 	%f202, [%r8+48];
	ld.shared.f32 	%f203, [%r55+768];
	fma.rn.f32 	%f204, %f202, %f203, %f201;
	ld.shared.f32 	%f205, [%r8+52];
	ld.shared.f32 	%f206, [%r55+832];
	fma.rn.f32 	%f207, %f205, %f206, %f204;
	ld.shared.f32 	%f208, [%r8+56];
	ld.shared.f32 	%f209, [%r55+896];
	fma.rn.f32 	%f210, %f208, %f209, %f207;
	ld.shared.f32 	%f211, [%r8+60];
	ld.shared.f32 	%f212, [%r55+960];
	fma.rn.f32 	%f367, %f211, %f212, %f210;
	bar.sync 	0;
	add.s32 	%r101, %r101, 4;
	add.s32 	%r100, %r100, 64;
	shl.b32 	%r57, %r31, 6;
	add.s32 	%r99, %r99, %r57;
	add.s32 	%r98, %r98, %r57;
	add.s32 	%r97, %r97, %r57;
	add.s32 	%r96, %r96, %r57;
	setp.ne.s32 	%p3, %r101, 0;
	@%p3 bra 	$L__BB0_3;
$L__BB0_4:
	and.b32  	%r28, %r6, 3;
	setp.eq.s32 	%p4, %r28, 0;
	@%p4 bra 	$L__BB0_9;
	setp.eq.s32 	%p5, %r28, 1;
	@%p5 bra 	$L__BB0_7;
	ld.param.u64 	%rd37, [_Z17MatMulTiledKernelPfS_S_i_param_1];
	ld.param.u64 	%rd34, [_Z17MatMulTiledKernelPfS_S_i_param_0];
	shl.b32 	%r58, %r103, 4;
	mad.lo.s32 	%r63, %r31, %r3, %r1;
	add.s32 	%r64, %r63, %r58;
	cvta.to.global.u64 	%rd16, %rd34;
	mul.wide.s32 	%rd17, %r64, 4;
	add.s64 	%rd18, %rd16, %rd17;
	ld.global.f32 	%f214, [%rd18];
	shl.b32 	%r65, %r1, 2;
	add.s32 	%r66, %r8, %r65;
	st.shared.f32 	[%r66], %f214;
	add.s32 	%r67, %r58, %r2;
	mad.lo.s32 	%r68, %r67, %r31, %r5;
	cvta.to.global.u64 	%rd19, %rd37;
	mul.wide.u32 	%rd20, %r68, 4;
	add.s64 	%rd21, %rd19, %rd20;
	ld.global.f32 	%f215, [%rd21];
	mov.u32 	%r70, _ZZ17MatMulTiledKernelPfS_S_iE3Nds;
	add.s32 	%r71, %r70, %r65;
	add.s32 	%r72, %r71, %r39;
	st.shared.f32 	[%r72], %f215;
	bar.sync 	0;
	ld.shared.f32 	%f216, [%r8];
	ld.shared.f32 	%f217, [%r71];
	fma.rn.f32 	%f218, %f216, %f217, %f367;
	ld.shared.f32 	%f219, [%r8+4];
	ld.shared.f32 	%f220, [%r71+64];
	fma.rn.f32 	%f221, %f219, %f220, %f218;
	ld.shared.f32 	%f222, [%r8+8];
	ld.shared.f32 	%f223, [%r71+128];
	fma.rn.f32 	%f224, %f222, %f223, %f221;
	ld.shared.f32 	%f225, [%r8+12];
	ld.shared.f32 	%f226, [%r71+192];
	fma.rn.f32 	%f227, %f225, %f226, %f224;
	ld.shared.f32 	%f228, [%r8+16];
	ld.shared.f32 	%f229, [%r71+256];
	fma.rn.f32 	%f230, %f228, %f229, %f227;
	ld.shared.f32 	%f231, [%r8+20];
	ld.shared.f32 	%f232, [%r71+320];
	fma.rn.f32 	%f233, %f231, %f232, %f230;
	ld.shared.f32 	%f234, [%r8+24];
	ld.shared.f32 	%f235, [%r71+384];
	fma.rn.f32 	%f236, %f234, %f235, %f233;
	ld.shared.f32 	%f237, [%r8+28];
	ld.shared.f32 	%f238, [%r71+448];
	fma.rn.f32 	%f239, %f237, %f238, %f236;
	ld.shared.f32 	%f240, [%r8+32];
	ld.shared.f32 	%f241, [%r71+512];
	fma.rn.f32 	%f242, %f240, %f241, %f239;
	ld.shared.f32 	%f243, [%r8+36];
	ld.shared.f32 	%f244, [%r71+576];
	fma.rn.f32 	%f245, %f243, %f244, %f242;
	ld.shared.f32 	%f246, [%r8+40];
	ld.shared.f32 	%f247, [%r71+640];
	fma.rn.f32 	%f248, %f246, %f247, %f245;
	ld.shared.f32 	%f249, [%r8+44];
	ld.shared.f32 	%f250, [%r71+704];
	fma.rn.f32 	%f251, %f249, %f250, %f248;
	ld.shared.f32 	%f252, [%r8+48];
	ld.shared.f32 	%f253, [%r71+768];
	fma.rn.f32 	%f254, %f252, %f253, %f251;
	ld.shared.f32 	%f255, [%r8+52];
	ld.shared.f32 	%f256, [%r71+832];
	fma.rn.f32 	%f257, %f255, %f256, %f254;
	ld.shared.f32 	%f258, [%r8+56];
	ld.shared.f32 	%f259, [%r71+896];
	fma.rn.f32 	%f260, %f258, %f259, %f257;
	ld.shared.f32 	%f261, [%r8+60];
	ld.shared.f32 	%f262, [%r71+960];
	fma.rn.f32 	%f263, %f261, %f262, %f260;
	bar.sync 	0;
	ld.global.f32 	%f264, [%rd18+64];
	st.shared.f32 	[%r66], %f264;
	add.s32 	%r73, %r67, 16;
	mad.lo.s32 	%r74, %r73, %r31, %r5;
	mul.wide.u32 	%rd22, %r74, 4;
	add.s64 	%rd23, %rd19, %rd22;
	ld.global.f32 	%f265, [%rd23];
	st.shared.f32 	[%r72], %f265;
	bar.sync 	0;
	ld.shared.f32 	%f266, [%r8];
	ld.shared.f32 	%f267, [%r71];
	fma.rn.f32 	%f268, %f266, %f267, %f263;
	ld.shared.f32 	%f269, [%r8+4];
	ld.shared.f32 	%f270, [%r71+64];
	fma.rn.f32 	%f271, %f269, %f270, %f268;
	ld.shared.f32 	%f272, [%r8+8];
	ld.shared.f32 	%f273, [%r71+128];
	fma.rn.f32 	%f274, %f272, %f273, %f271;
	ld.shared.f32 	%f275, [%r8+12];
	ld.shared.f32 	%f276, [%r71+192];
	fma.rn.f32 	%f277, %f275, %f276, %f274;
	ld.shared.f32 	%f278, [%r8+16];
	ld.shared.f32 	%f279, [%r71+256];
	fma.rn.f32 	%f280, %f278, %f279, %f277;
	ld.shared.f32 	%f281, [%r8+20];
	ld.shared.f32 	%f282, [%r71+320];
	fma.rn.f32 	%f283, %f281, %f282, %f280;
	ld.shared.f32 	%f284, [%r8+24];
	ld.shared.f32 	%f285, [%r71+384];
	fma.rn.f32 	%f286, %f284, %f285, %f283;
	ld.shared.f32 	%f287, [%r8+28];
	ld.shared.f32 	%f288, [%r71+448];
	fma.rn.f32 	%f289, %f287, %f288, %f286;
	ld.shared.f32 	%f290, [%r8+32];
	ld.shared.f32 	%f291, [%r71+512];
	fma.rn.f32 	%f292, %f290, %f291, %f289;
	ld.shared.f32 	%f293, [%r8+36];
	ld.shared.f32 	%f294, [%r71+576];
	fma.rn.f32 	%f295, %f293, %f294, %f292;
	ld.shared.f32 	%f296, [%r8+40];
	ld.shared.f32 	%f297, [%r71+640];
	fma.rn.f32 	%f298, %f296, %f297, %f295;
	ld.shared.f32 	%f299, [%r8+44];
	ld.shared.f32 	%f300, [%r71+704];
	fma.rn.f32 	%f301, %f299, %f300, %f298;
	ld.shared.f32 	%f302, [%r8+48];
	ld.shared.f32 	%f303, [%r71+768];
	fma.rn.f32 	%f304, %f302, %f303, %f301;
	ld.shared.f32 	%f305, [%r8+52];
	ld.shared.f32 	%f306, [%r71+832];
	fma.rn.f32 	%f307, %f305, %f306, %f304;
	ld.shared.f32 	%f308, [%r8+56];
	ld.shared.f32 	%f309, [%r71+896];
	fma.rn.f32 	%f310, %f308, %f309, %f307;
	ld.shared.f32 	%f311, [%r8+60];
	ld.shared.f32 	%f312, [%r71+960];
	fma.rn.f32 	%f367, %f311, %f312, %f310;
	bar.sync 	0;
	add.s32 	%r103, %r103, 2;
$L__BB0_7:
	and.b32  	%r75, %r6, 1;
	setp.eq.b32 	%p6, %r75, 1;
	not.pred 	%p7, %p6;
	@%p7 bra 	$L__BB0_9;
	ld.param.u64 	%rd38, [_Z17MatMulTiledKernelPfS_S_i_param_1];
	ld.param.u64 	%rd35, [_Z17MatMulTiledKernelPfS_S_i_param_0];
	shl.b32 	%r76, %r103, 4;
	mad.lo.s32 	%r81, %r31, %r3, %r1;
	add.s32 	%r82, %r81, %r76;
	cvta.to.global.u64 	%rd24, %rd35;
	mul.wide.s32 	%rd25, %r82, 4;
	add.s64 	%rd26, %rd24, %rd25;
	ld.global.f32 	%f313, [%rd26];
	shl.b32 	%r83, %r1, 2;
	add.s32 	%r84, %r8, %r83;
	st.shared.f32 	[%r84], %f313;
	add.s32 	%r85, %r76, %r2;
	mad.lo.s32 	%r86, %r85, %r31, %r5;
	cvta.to.global.u64 	%rd27, %rd38;
	mul.wide.u32 	%rd28, %r86, 4;
	add.s64 	%rd29, %rd27, %rd28;
	ld.global.f32 	%f314, [%rd29];
	mov.u32 	%r88, _ZZ17MatMulTiledKernelPfS_S_iE3Nds;
	add.s32 	%r89, %r88, %r83;
	add.s32 	%r90, %r89, %r39;
	st.shared.f32 	[%r90], %f314;
	bar.sync 	0;
	ld.shared.f32 	%f315, [%r8];
	ld.shared.f32 	%f316, [%r89];
	fma.rn.f32 	%f317, %f315, %f316, %f367;
	ld.shared.f32 	%f318, [%r8+4];
	ld.shared.f32 	%f319, [%r89+64];
	fma.rn.f32 	%f320, %f318, %f319, %f317;
	ld.shared.f32 	%f321, [%r8+8];
	ld.shared.f32 	%f322, [%r89+128];
	fma.rn.f32 	%f323, %f321, %f322, %f320;
	ld.shared.f32 	%f324, [%r8+12];
	ld.shared.f32 	%f325, [%r89+192];
	fma.rn.f32 	%f326, %f324, %f325, %f323;
	ld.shared.f32 	%f327, [%r8+16];
	ld.shared.f32 	%f328, [%r89+256];
	fma.rn.f32 	%f329, %f327, %f328, %f326;
	ld.shared.f32 	%f330, [%r8+20];
	ld.shared.f32 	%f331, [%r89+320];
	fma.rn.f32 	%f332, %f330, %f331, %f329;
	ld.shared.f32 	%f333, [%r8+24];
	ld.shared.f32 	%f334, [%r89+384];
	fma.rn.f32 	%f335, %f333, %f334, %f332;
	ld.shared.f32 	%f336, [%r8+28];
	ld.shared.f32 	%f337, [%r89+448];
	fma.rn.f32 	%f338, %f336, %f337, %f335;
	ld.shared.f32 	%f339, [%r8+32];
	ld.shared.f32 	%f340, [%r89+512];
	fma.rn.f32 	%f341, %f339, %f340, %f338;
	ld.shared.f32 	%f342, [%r8+36];
	ld.shared.f32 	%f343, [%r89+576];
	fma.rn.f32 	%f344, %f342, %f343, %f341;
	ld.shared.f32 	%f345, [%r8+40];
	ld.shared.f32 	%f346, [%r89+640];
	fma.rn.f32 	%f347, %f345, %f346, %f344;
	ld.shared.f32 	%f348, [%r8+44];
	ld.shared.f32 	%f349, [%r89+704];
	fma.rn.f32 	%f350, %f348, %f349, %f347;
	ld.shared.f32 	%f351, [%r8+48];
	ld.shared.f32 	%f352, [%r89+768];
	fma.rn.f32 	%f353, %f351, %f352, %f350;
	ld.shared.f32 	%f354, [%r8+52];
	ld.shared.f32 	%f355, [%r89+832];
	fma.rn.f32 	%f356, %f354, %f355, %f353;
	ld.shared.f32 	%f357, [%r8+56];
	ld.shared.f32 	%f358, [%r89+896];
	fma.rn.f32 	%f359, %f357, %f358, %f356;
	ld.shared.f32 	%f360, [%r8+60];
	ld.shared.f32 	%f361, [%r89+960];
	fma.rn.f32 	%f367, %f360, %f361, %f359;
	bar.sync 	0;
$L__BB0_9:
	ld.param.u64 	%rd39, [_Z17MatMulTiledKernelPfS_S_i_param_2];
	cvta.to.global.u64 	%rd30, %rd39;
	mad.lo.s32 	%r95, %r31, %r3, %r5;
	mul.wide.s32 	%rd31, %r95, 4;
	add.s64 	%rd32, %rd30, %rd31;
	st.global.f32 	[%rd32], %f367;
	ret;

}


// ===== COMPILED SASS (sm_100) =====

	.target	sm_100

	.elftype	@"ET_EXEC"


//--------------------- .note.nv.tkinfo           --------------------------
	.section	.note.nv.tkinfo,"",@"SHT_NOTE"
	.sectionflags	@"SHF_NOTE_NV_TKINFO"
	.tkinfo
        /*0018*/ 	.word	0x00000002
        /*0030*/ 	.string	""
        /*0030*/ 	.string	"ptxas"
        /*0030*/ 	.string	"Cuda compilation tools, release 13.0, V13.0.88"
        /*0030*/ 	.string	"Build cuda_13.0.r13.0/compiler.36424714_0"
        /*0030*/ 	.string	"-arch sm_100 -m 64 "



//--------------------- .note.nv.cuinfo           --------------------------
	.section	.note.nv.cuinfo,"",@"SHT_NOTE"
	.sectionflags	@"SHF_NOTE_NV_CUINFO"
        /*0018*/ 	.short	0x0002
        /*001a*/ 	.short	0x0064
        /*001c*/ 	.short	0x0082
	.zero		2


//--------------------- .nv.info                  --------------------------
	.section	.nv.info,"",@"SHT_CUDA_INFO"
	.align	4


	//----- nvinfo : EIATTR_REGCOUNT
	.align		4
        /*0000*/ 	.byte	0x04, 0x2f
        /*0002*/ 	.short	(.L_1 - .L_0)
	.align		4
.L_0:
        /*0004*/ 	.word	index@(_Z17MatMulTiledKernelPfS_S_i)
        /*0008*/ 	.word	0x00000028


	//----- nvinfo : EIATTR_FRAME_SIZE
	.align		4
.L_1:
        /*000c*/ 	.byte	0x04, 0x11
        /*000e*/ 	.short	(.L_3 - .L_2)
	.align		4
.L_2:
        /*0010*/ 	.word	index@(_Z17MatMulTiledKernelPfS_S_i)
        /*0014*/ 	.word	0x00000000


	//----- nvinfo : EIATTR_MIN_STACK_SIZE
	.align		4
.L_3:
        /*0018*/ 	.byte	0x04, 0x12
        /*001a*/ 	.short	(.L_5 - .L_4)
	.align		4
.L_4:
        /*001c*/ 	.word	index@(_Z17MatMulTiledKernelPfS_S_i)
        /*0020*/ 	.word	0x00000000
.L_5:


//--------------------- .nv.compat                --------------------------
	.section	.nv.compat,"",@"SHT_CUDA_COMPAT_INFO"
	.align	4
        /*0000*/ 	.byte	0x02, 0x09, 0x00, 0x00, 0x02, 0x02, 0x01, 0x00, 0x02, 0x05, 0x05, 0x00, 0x03, 0x07, 0x01, 0x01
        /*0010*/ 	.byte	0x02, 0x03, 0x00, 0x00, 0x02, 0x06, 0x01, 0x00, 0x04, 0x0b, 0x08, 0x00, 0x09, 0x00, 0x00, 0x00
        /*0020*/ 	.byte	0x00, 0x00, 0x00, 0x00


//--------------------- .nv.info._Z17MatMulTiledKernelPfS_S_i --------------------------
	.section	.nv.info._Z17MatMulTiledKernelPfS_S_i,"",@"SHT_CUDA_INFO"
	.sectionflags	@""
	.align	4


	//----- nvinfo : EIATTR_CUDA_API_VERSION
	.align		4
        /*0000*/ 	.byte	0x04, 0x37
        /*0002*/ 	.short	(.L_7 - .L_6)
.L_6:
        /*0004*/ 	.word	0x00000082


	//----- nvinfo : EIATTR_KPARAM_INFO
	.align		4
.L_7:
        /*0008*/ 	.byte	0x04, 0x17
        /*000a*/ 	.short	(.L_9 - .L_8)
.L_8:
        /*000c*/ 	.word	0x00000000
        /*0010*/ 	.short	0x0003
        /*0012*/ 	.short	0x0018
        /*0014*/ 	.byte	0x00, 0xf0, 0x11, 0x00


	//----- nvinfo : EIATTR_KPARAM_INFO
	.align		4
.L_9:
        /*0018*/ 	.byte	0x04, 0x17
        /*001a*/ 	.short	(.L_11 - .L_10)
.L_10:
        /*001c*/ 	.word	0x00000000
        /*0020*/ 	.short	0x0002
        /*0022*/ 	.short	0x0010
        /*0024*/ 	.byte	0x00, 0xf5, 0x21, 0x00


	//----- nvinfo : EIATTR_KPARAM_INFO
	.align		4
.L_11:
        /*0028*/ 	.byte	0x04, 0x17
        /*002a*/ 	.short	(.L_13 - .L_12)
.L_12:
        /*002c*/ 	.word	0x00000000
        /*0030*/ 	.short	0x0001
        /*0032*/ 	.short	0x0008
        /*0034*/ 	.byte	0x00, 0xf5, 0x21, 0x00


	//----- nvinfo : EIATTR_KPARAM_INFO
	.align		4
.L_13:
        /*0038*/ 	.byte	0x04, 0x17
        /*003a*/ 	.short	(.L_15 - .L_14)
.L_14:
        /*003c*/ 	.word	0x00000000
        /*0040*/ 	.short	0x0000
        /*0042*/ 	.short	0x0000
        /*0044*/ 	.byte	0x00, 0xf5, 0x21, 0x00


	//----- nvinfo : EIATTR_SPARSE_MMA_MASK
	.align		4
.L_15:
        /*0048*/ 	.byte	0x03, 0x50
        /*004a*/ 	.short	0x0000


	//----- nvinfo : EIATTR_MAXREG_COUNT
	.align		4
        /*004c*/ 	.byte	0x03, 0x1b
        /*004e*/ 	.short	0x00ff


	//----- nvinfo : EIATTR_NUM_BARRIERS
	.align		4
        /*0050*/ 	.byte	0x02, 0x4c
        /*0052*/ 	.byte	0x01
	.zero		1


	//----- nvinfo : EIATTR_MERCURY_ISA_VERSION
	.align		4
        /*0054*/ 	.byte	0x03, 0x5f
        /*0056*/ 	.short	0x0101


	//----- nvinfo : EIATTR_VRC_CTA_INIT_COUNT
	.align		4
        /*0058*/ 	.byte	0x02, 0x4a
	.zero		1
	.zero		1


	//----- nvinfo : EIATTR_EXIT_INSTR_OFFSETS
	.align		4
        /*005c*/ 	.byte	0x04, 0x1c
        /*005e*/ 	.short	(.L_17 - .L_16)


	//   ....[0]....
.L_16:
        /*0060*/ 	.word	0x00001890


	//----- nvinfo : EIATTR_CBANK_PARAM_SIZE
	.align		4
.L_17:
        /*0064*/ 	.byte	0x03, 0x19
        /*0066*/ 	.short	0x001c


	//----- nvinfo : EIATTR_PARAM_CBANK
	.align		4
        /*0068*/ 	.byte	0x04, 0x0a
        /*006a*/ 	.short	(.L_19 - .L_18)
	.align		4
.L_18:
        /*006c*/ 	.word	index@(.nv.constant0._Z17MatMulTiledKernelPfS_S_i)
        /*0070*/ 	.short	0x0380
        /*0072*/ 	.short	0x001c


	//----- nvinfo : EIATTR_SW_WAR
	.align		4
.L_19:
        /*0074*/ 	.byte	0x04, 0x36
        /*0076*/ 	.short	(.L_21 - .L_20)
.L_20:
        /*0078*/ 	.word	0x00000008
.L_21:


//--------------------- .nv.callgraph             --------------------------
	.section	.nv.callgraph,"",@"SHT_CUDA_CALLGRAPH"
	.align	4
	.sectionentsize	8
	.align		4
        /*0000*/ 	.word	0x00000000
	.align		4
        /*0004*/ 	.word	0xffffffff
	.align		4
        /*0008*/ 	.word	0x00000000
	.align		4
        /*000c*/ 	.word	0xfffffffe
	.align		4
        /*0010*/ 	.word	0x00000000
	.align		4
        /*0014*/ 	.word	0xfffffffd
	.align		4
        /*0018*/ 	.word	0x00000000
	.align		4
        /*001c*/ 	.word	0xfffffffc


//--------------------- .text._Z17MatMulTiledKernelPfS_S_i --------------------------
	.section	.text._Z17MatMulTiledKernelPfS_S_i,"ax",@progbits
	.align	128
        .global         _Z17MatMulTiledKernelPfS_S_i
        .type           _Z17MatMulTiledKernelPfS_S_i,@function
        .size           _Z17MatMulTiledKernelPfS_S_i,(.L_x_5 - _Z17MatMulTiledKernelPfS_S_i)
        .other          _Z17MatMulTiledKernelPfS_S_i,@"STO_CUDA_ENTRY STV_DEFAULT"
_Z17MatMulTiledKernelPfS_S_i:
.text._Z17MatMulTiledKernelPfS_S_i:
[----:B------:R-:W-:Y:S08]  /*0000*/  LDC R1, c[0x0][0x37c] ;  /* 0x0000df00ff017b82 */ /* 0x000ff00000000800 */
[----:B------:R-:W0:Y:S01]  /*0010*/  LDC R5, c[0x0][0x398] ;  /* 0x0000e600ff057b82 */ /* 0x000e220000000800 */
[----:B------:R-:W1:Y:S01]  /*0020*/  S2R R6, SR_CTAID.Y ;  /* 0x0000000000067919 */ /* 0x000e620000002600 */
[----:B------:R-:W2:Y:S01]  /*0030*/  LDCU.64 UR8, c[0x0][0x358] ;  /* 0x00006b00ff0877ac */ /* 0x000ea20008000a00 */
[----:B------:R-:W-:Y:S01]  /*0040*/  HFMA2 R31, -RZ, RZ, 0, 0 ;  /* 0x00000000ff1f7431 */ /* 0x000fe200000001ff */
[----:B------:R-:W1:Y:S01]  /*0050*/  S2R R3, SR_TID.Y ;  /* 0x0000000000037919 */ /* 0x000e620000002200 */
[----:B------:R-:W3:Y:S01]  /*0060*/  S2R R11, SR_CTAID.X ;  /* 0x00000000000b7919 */ /* 0x000ee20000002500 */
[----:B------:R-:W3:Y:S01]  /*0070*/  S2R R2, SR_TID.X ;  /* 0x0000000000027919 */ /* 0x000ee20000002100 */
[----:B0-----:R-:W-:-:S02]  /*0080*/  ISETP.GE.AND P0, PT, R5, 0x10, PT ;  /* 0x000000100500780c */ /* 0x001fc40003f06270 */
[----:B------:R-:W-:-:S04]  /*0090*/  SHF.R.S32.HI R0, RZ, 0x1f, R5 ;  /* 0x0000001fff007819 */ /* 0x000fc80000011405 */
[----:B------:R-:W-:Y:S02]  /*00a0*/  LEA.HI R0, R0, R5, RZ, 0x4 ;  /* 0x0000000500007211 */ /* 0x000fe400078f20ff */
[----:B-1----:R-:W-:Y:S02]  /*00b0*/  LEA R6, R6, R3, 0x4 ;  /* 0x0000000306067211 */ /* 0x002fe400078e20ff */
[----:B---3--:R-:W-:-:S03]  /*00c0*/  LEA R4, R11, R2, 0x4 ;  /* 0x000000020b047211 */ /* 0x008fc600078e20ff */
[----:B--2---:R-:W-:Y:S05]  /*00d0*/  @!P0 BRA `(.L_x_0) ;  /* 0x0000001400dc8947 */ /* 0x004fea0003800000 */
[----:B------:R-:W0:Y:S01]  /*00e0*/  S2UR UR6, SR_CgaCtaId ;  /* 0x00000000000679c3 */ /* 0x000e220000008800 */
[----:B------:R-:W-:Y:S01]  /*00f0*/  SHF.R.S32.HI R29, RZ, 0x4, R0 ;  /* 0x00000004ff1d7819 */ /* 0x000fe20000011400 */
[----:B------:R-:W-:Y:S01]  /*0100*/  UMOV UR4, 0x400 ;  /* 0x0000040000047882 */ /* 0x000fe20000000000 */
[----:B------:R-:W-:Y:S01]  /*0110*/  IMAD R21, R6, R5, R2 ;  /* 0x0000000506157224 */ /* 0x000fe200078e0202 */
[----:B------:R-:W-:Y:S02]  /*0120*/  MOV R31, RZ ;  /* 0x000000ff001f7202 */ /* 0x000fe40000000f00 */
[----:B------:R-:W-:-:S04]  /*0130*/  IADD3 R0, PT, PT, R29, -0x1, RZ ;  /* 0xffffffff1d007810 */ /* 0x000fc80007ffe0ff */
[----:B------:R-:W-:Y:S02]  /*0140*/  ISETP.GE.U32.AND P0, PT, R0, 0x3, PT ;  /* 0x000000030000780c */ /* 0x000fe40003f06070 */
[----:B------:R-:W-:Y:S01]  /*0150*/  MOV R0, RZ ;  /* 0x000000ff00007202 */ /* 0x000fe20000000f00 */
[----:B0-----:R-:W-:-:S06]  /*0160*/  ULEA UR5, UR6, UR4, 0x18 ;  /* 0x0000000406057291 */ /* 0x001fcc000f8ec0ff */
[----:B------:R-:W-:-:S04]  /*0170*/  LEA R7, R3, UR5, 0x6 ;  /* 0x0000000503077c11 */ /* 0x000fc8000f8e30ff */
[----:B------:R-:W-:Y:S05]  /*0180*/  @!P0 BRA `(.L_x_1) ;  /* 0x0000000c002c8947 */ /* 0x000fea0003800000 */
[C---:B------:R-:W-:Y:S01]  /*0190*/  IADD3 R0, PT, PT, R3.reuse, 0x30, RZ ;  /* 0x0000003003007810 */ /* 0x040fe20007ffe0ff */
[----:B------:R-:W-:Y:S01]  /*01a0*/  UIADD3 UR5, UPT, UPT, UR4, 0x400, URZ ;  /* 0x0000040004057890 */ /* 0x000fe2000fffe0ff */
[C---:B------:R-:W-:Y:S01]  /*01b0*/  IADD3 R8, PT, PT, R3.reuse, 0x20, RZ ;  /* 0x0000002003087810 */ /* 0x040fe20007ffe0ff */
[CCC-:B------:R-:W-:Y:S01]  /*01c0*/  IMAD R24, R3.reuse, R5.reuse, R2.reuse ;  /* 0x0000000503187224 */ /* 0x1c0fe200078e0202 */
[----:B------:R-:W-:Y:S01]  /*01d0*/  IADD3 R9, PT, PT, R3, 0x10, RZ ;  /* 0x0000001003097810 */ /* 0x000fe20007ffe0ff */
[-CC-:B------:R-:W-:Y:S01]  /*01e0*/  IMAD R0, R0, R5.reuse, R2.reuse ;  /* 0x0000000500007224 */ /* 0x180fe200078e0202 */
[----:B------:R-:W-:Y:S01]  /*01f0*/  ULEA UR5, UR6, UR5, 0x18 ;  /* 0x0000000506057291 */ /* 0x000fe2000f8ec0ff */
[-CC-:B------:R-:W-:Y:S02]  /*0200*/  IMAD R8, R8, R5.reuse, R2.reuse ;  /* 0x0000000508087224 */ /* 0x180fe400078e0202 */
[----:B------:R-:W-:Y:S02]  /*0210*/  HFMA2 R31, -RZ, RZ, 0, 0 ;  /* 0x00000000ff1f7431 */ /* 0x000fe400000001ff */
[----:B------:R-:W-:Y:S01]  /*0220*/  IMAD R9, R9, R5, R2 ;  /* 0x0000000509097224 */ /* 0x000fe200078e0202 */
[----:B------:R-:W-:-:S02]  /*0230*/  LEA R30, R11, R0, 0x4 ;  /* 0x000000000b1e7211 */ /* 0x000fc400078e20ff */
[----:B------:R-:W-:Y:S02]  /*0240*/  LOP3.LUT R0, R29, 0x7fffffc, RZ, 0xc0, !PT ;  /* 0x07fffffc1d007812 */ /* 0x000fe400078ec0ff */
[----:B------:R-:W-:Y:S02]  /*0250*/  LEA R22, R2, UR5, 0x2 ;  /* 0x0000000502167c11 */ /* 0x000fe4000f8e10ff */
[C---:B------:R-:W-:Y:S02]  /*0260*/  LEA R24, R11.reuse, R24, 0x4 ;  /* 0x000000180b187211 */ /* 0x040fe400078e20ff */
[C---:B------:R-:W-:Y:S02]  /*0270*/  LEA R28, R11.reuse, R8, 0x4 ;  /* 0x000000080b1c7211 */ /* 0x040fe400078e20ff */
[----:B------:R-:W-:Y:S02]  /*0280*/  LEA R26, R11, R9, 0x4 ;  /* 0x000000090b1a7211 */ /* 0x000fe400078e20ff */
[----:B------:R-:W-:-:S02]  /*0290*/  MOV R27, R21 ;  /* 0x00000015001b7202 */ /* 0x000fc40000000f00 */
[----:B------:R-:W-:Y:S02]  /*02a0*/  LEA R23, R2, R7, 0x2 ;  /* 0x0000000702177211 */ /* 0x000fe400078e10ff */
[----:B------:R-:W-:Y:S02]  /*02b0*/  IADD3 R25, PT, PT, -R0, RZ, RZ ;  /* 0x000000ff00197210 */ /* 0x000fe40007ffe1ff */
[----:B------:R-:W-:-:S07]  /*02c0*/  LEA R20, R3, R22, 0x6 ;  /* 0x0000001603147211 */ /* 0x000fce00078e30ff */
.L_x_2:
[----:B------:R-:W0:Y:S08]  /*02d0*/  LDC.64 R16, c[0x0][0x380] ;  /* 0x0000e000ff107b82 */ /* 0x000e300000000a00 */
[----:B------:R-:W1:Y:S01]  /*02e0*/  LDC.64 R18, c[0x0][0x388] ;  /* 0x0000e200ff127b82 */ /* 0x000e620000000a00 */
[----:B0-----:R-:W-:-:S05]  /*02f0*/  IMAD.WIDE R16, R27, 0x4, R16 ;  /* 0x000000041b107825 */ /* 0x001fca00078e0210 */
[----:B------:R-:W2:Y:S01]  /*0300*/  LDG.E R10, desc[UR8][R16.64] ;  /* 0x00000008100a7981 */ /* 0x000ea2000c1e1900 */
[----:B-1----:R-:W-:-:S05]  /*0310*/  IMAD.WIDE.U32 R8, R24, 0x4, R18 ;  /* 0x0000000418087825 */ /* 0x002fca00078e0012 */
[----:B------:R-:W3:Y:S04]  /*0320*/  LDG.E R35, desc[UR8][R8.64] ;  /* 0x0000000808237981 */ /* 0x000ee8000c1e1900 */
[----:B--2---:R-:W-:Y:S04]  /*0330*/  STS [R23], R10 ;  /* 0x0000000a17007388 */ /* 0x004fe80000000800 */
[----:B---3--:R-:W-:Y:S01]  /*0340*/  STS [R20], R35 ;  /* 0x0000002314007388 */ /* 0x008fe20000000800 */
[----:B------:R-:W-:Y:S06]  /*0350*/  BAR.SYNC.DEFER_BLOCKING 0x0 ;  /* 0x0000000000007b1d */ /* 0x000fec0000010000 */
[----:B------:R-:W-:Y:S04]  /*0360*/  LDS R11, [R22] ;  /* 0x00000000160b7984 */ /* 0x000fe80000000800 */
[----:B------:R-:W0:Y:S04]  /*0370*/  LDS.128 R12, [R7] ;  /* 0x00000000070c7984 */ /* 0x000e280000000c00 */
[----:B------:R-:W1:Y:S04]  /*0380*/  LDS R37, [R22+0x40] ;  /* 0x0000400016257984 */ /* 0x000e680000000800 */
[----:B------:R-:W2:Y:S01]  /*0390*/  LDS R33, [R22+0x80] ;  /* 0x0000800016217984 */ /* 0x000ea20000000800 */
[----:B0-----:R-:W-:-:S03]  /*03a0*/  FFMA R32, R12, R11, R31 ;  /* 0x0000000b0c207223 */ /* 0x001fc6000000001f */
[----:B------:R-:W0:Y:S01]  /*03b0*/  LDS R12, [R22+0xc0] ;  /* 0x0000c000160c7984 */ /* 0x000e220000000800 */
[----:B-1----:R-:W-:-:S03]  /*03c0*/  FFMA R34, R37, R13, R32 ;  /* 0x0000000d25227223 */ /* 0x002fc60000000020 */
[----:B------:R-:W-:Y:S04]  /*03d0*/  LDS R13, [R22+0x100] ;  /* 0x00010000160d7984 */ /* 0x000fe80000000800 */
[----:B------:R-:W1:Y:S04]  /*03e0*/  LDS.128 R8, [R7+0x10] ;  /* 0x0000100007087984 */ /* 0x000e680000000c00 */
[----:B------:R-:W3:Y:S04]  /*03f0*/  LDS R32, [R22+0x140] ;  /* 0x0001400016207984 */ /* 0x000ee80000000800 */
[----:B------:R-:W4:Y:S01]  /*0400*/  LDS R31, [R22+0x180] ;  /* 0x00018000161f7984 */ /* 0x000f220000000800 */
[----:B--2---:R-:W-:-:S03]  /*0410*/  FFMA R33, R33, R14, R34 ;  /* 0x0000000e21217223 */ /* 0x004fc60000000022 */
[----:B------:R-:W-:Y:S04]  /*0420*/  LDS R37, [R22+0x340] ;  /* 0x0003400016257984 */ /* 0x000fe80000000800 */
[----:B------:R-:W-:Y:S01]  /*0430*/  LDS R34, [R22+0x3c0] ;  /* 0x0003c00016227984 */ /* 0x000fe20000000800 */
[----:B0-----:R-:W-:-:S03]  /*0440*/  FFMA R15, R12, R15, R33 ;  /* 0x0000000f0c0f7223 */ /* 0x001fc60000000021 */
[----:B------:R-:W-:Y:S01]  /*0450*/  LDS R33, [R22+0x240] ;  /* 0x0002400016217984 */ /* 0x000fe20000000800 */
[----:B-1----:R-:W-:-:S03]  /*0460*/  FFMA R13, R8, R13, R15 ;  /* 0x0000000d080d7223 */ /* 0x002fc6000000000f */
[----:B------:R-:W0:Y:S01]  /*0470*/  LDS R8, [R22+0x1c0] ;  /* 0x0001c00016087984 */ /* 0x000e220000000800 */
[----:B---3--:R-:W-:-:S03]  /*0480*/  FFMA R32, R32, R9, R13 ;  /* 0x0000000920207223 */ /* 0x008fc6000000000d */
[----:B------:R-:W-:Y:S04]  /*0490*/  LDS R9, [R22+0x200] ;  /* 0x0002000016097984 */ /* 0x000fe80000000800 */
[----:B------:R-:W1:Y:S01]  /*04a0*/  LDS.128 R12, [R7+0x20] ;  /* 0x00002000070c7984 */ /* 0x000e620000000c00 */
[----:B----4-:R-:W-:-:S03]  /*04b0*/  FFMA R31, R31, R10, R32 ;  /* 0x0000000a1f1f7223 */ /* 0x010fc60000000020 */
[----:B------:R-:W2:Y:S04]  /*04c0*/  LDS R32, [R22+0x280] ;  /* 0x0002800016207984 */ /* 0x000ea80000000800 */
[----:B------:R-:W3:Y:S01]  /*04d0*/  LDS R10, [R22+0x2c0] ;  /* 0x0002c000160a7984 */ /* 0x000ee20000000800 */
[----:B0-----:R-:W-:-:S03]  /*04e0*/  FFMA R11, R8, R11, R31 ;  /* 0x0000000b080b7223 */ /* 0x001fc6000000001f */
[----:B------:R-:W-:Y:S01]  /*04f0*/  LDS R31, [R22+0x380] ;  /* 0x00038000161f7984 */ /* 0x000fe20000000800 */
[----:B-1----:R-:W-:-:S03]  /*0500*/  FFMA R12, R12, R9, R11 ;  /* 0x000000090c0c7223 */ /* 0x002fc6000000000b */
[----:B------:R-:W-:Y:S01]  /*0510*/  LDS R9, [R22+0x300] ;  /* 0x0003000016097984 */ /* 0x000fe20000000800 */
[----:B------:R-:W-:-:S04]  /*0520*/  FFMA R13, R33, R13, R12 ;  /* 0x0000000d210d7223 */ /* 0x000fc8000000000c */
[----:B--2---:R-:W-:-:S04]  /*0530*/  FFMA R13, R32, R14, R13 ;  /* 0x0000000e200d7223 */ /* 0x004fc8000000000d */
[----:B---3--:R-:W-:Y:S02]  /*0540*/  FFMA R11, R10, R15, R13 ;  /* 0x0000000f0a0b7223 */ /* 0x008fe4000000000d */
[----:B------:R-:W0:Y:S01]  /*0550*/  LDS.128 R12, [R7+0x30] ;  /* 0x00003000070c7984 */ /* 0x000e220000000c00 */
[----:B------:R-:W-:Y:S01]  /*0560*/  IMAD.WIDE.U32 R32, R26, 0x4, R18 ;  /* 0x000000041a207825 */ /* 0x000fe200078e0012 */
[----:B------:R-:W-:Y:S06]  /*0570*/  BAR.SYNC.DEFER_BLOCKING 0x0 ;  /* 0x0000000000007b1d */ /* 0x000fec0000010000 */
[----:B------:R-:W2:Y:S04]  /*0580*/  LDG.E R33, desc[UR8][R32.64] ;  /* 0x0000000820217981 */ /* 0x000ea8000c1e1900 */
[----:B------:R-:W3:Y:S01]  /*0590*/  LDG.E R32, desc[UR8][R16.64+0x40] ;  /* 0x0000400810207981 */ /* 0x000ee2000c1e1900 */
[----:B0-----:R-:W-:-:S04]  /*05a0*/  FFMA R12, R12, R9, R11 ;  /* 0x000000090c0c7223 */ /* 0x001fc8000000000b */
[----:B------:R-:W-:-:S04]  /*05b0*/  FFMA R36, R37, R13, R12 ;  /* 0x0000000d25247223 */ /* 0x000fc8000000000c */
[----:B------:R-:W-:-:S04]  /*05c0*/  FFMA R31, R31, R14, R36 ;  /* 0x0000000e1f1f7223 */ /* 0x000fc80000000024 */
[----:B------:R-:W-:Y:S01]  /*05d0*/  FFMA R15, R34, R15, R31 ;  /* 0x0000000f220f7223 */ /* 0x000fe2000000001f */
[----:B---3--:R-:W-:Y:S04]  /*05e0*/  STS [R23], R32 ;  /* 0x0000002017007388 */ /* 0x008fe80000000800 */
[----:B--2---:R-:W-:Y:S01]  /*05f0*/  STS [R20], R33 ;  /* 0x0000002114007388 */ /* 0x004fe20000000800 */
[----:B------:R-:W-:Y:S06]  /*0600*/  BAR.SYNC.DEFER_BLOCKING 0x0 ;  /* 0x0000000000007b1d */ /* 0x000fec0000010000 */
[----:B------:R-:W-:Y:S04]  /*0610*/  LDS R35, [R22] ;  /* 0x0000000016237984 */ /* 0x000fe80000000800 */
[----:B------:R-:W0:Y:S04]  /*0620*/  LDS.128 R8, [R7] ;  /* 0x0000000007087984 */ /* 0x000e280000000c00 */
[----:B------:R-:W1:Y:S04]  /*0630*/  LDS R12, [R22+0x40] ;  /* 0x00004000160c7984 */ /* 0x000e680000000800 */
[----:B------:R-:W2:Y:S04]  /*0640*/  LDS R31, [R22+0x80] ;  /* 0x00008000161f7984 */ /* 0x000ea80000000800 */
[----:B------:R-:W-:Y:S04]  /*0650*/  LDS R32, [R22+0x140] ;  /* 0x0001400016207984 */ /* 0x000fe80000000800 */
[----:B------:R-:W-:Y:S04]  /*0660*/  LDS R33, [R22+0x180] ;  /* 0x0001800016217984 */ /* 0x000fe80000000800 */
[----:B------:R-:W-:Y:S01]  /*0670*/  LDS R37, [R22+0x340] ;  /* 0x0003400016257984 */ /* 0x000fe20000000800 */
[----:B0-----:R-:W-:-:S03]  /*0680*/  FFMA R15, R8, R35, R15 ;  /* 0x00000023080f7223 */ /* 0x001fc6000000000f */
[----:B------:R-:W0:Y:S01]  /*0690*/  LDS R8, [R22+0xc0] ;  /* 0x0000c00016087984 */ /* 0x000e220000000800 */
[----:B-1----:R-:W-:-:S03]  /*06a0*/  FFMA R34, R12, R9, R15 ;  /* 0x000000090c227223 */ /* 0x002fc6000000000f */
[----:B------:R-:W-:Y:S04]  /*06b0*/  LDS R9, [R22+0x100] ;  /* 0x0001000016097984 */ /* 0x000fe80000000800 */
[----:B------:R-:W1:Y:S01]  /*06c0*/  LDS.128 R12, [R7+0x10] ;  /* 0x00001000070c7984 */ /* 0x000e620000000c00 */
[----:B--2---:R-:W-:-:S03]  /*06d0*/  FFMA R31, R31, R10, R34 ;  /* 0x0000000a1f1f7223 */ /* 0x004fc60000000022 */
[----:B------:R-:W-:Y:S01]  /*06e0*/  LDS R34, [R22+0x3c0] ;  /* 0x0003c00016227984 */ /* 0x000fe20000000800 */
[----:B0-----:R-:W-:-:S03]  /*06f0*/  FFMA R11, R8, R11, R31 ;  /* 0x0000000b080b7223 */ /* 0x001fc6000000001f */
[----:B------:R-:W-:Y:S01]  /*0700*/  LDS R31, [R22+0x240] ;  /* 0x00024000161f7984 */ /* 0x000fe20000000800 */
[----:B-1----:R-:W-:-:S03]  /*0710*/  FFMA R9, R12, R9, R11 ;  /* 0x000000090c097223 */ /* 0x002fc6000000000b */
[----:B------:R-:W0:Y:S01]  /*0720*/  LDS R12, [R22+0x1c0] ;  /* 0x0001c000160c7984 */ /* 0x000e220000000800 */
[----:B------:R-:W-:-:S03]  /*0730*/  FFMA R32, R32, R13, R9 ;  /* 0x0000000d20207223 */ /* 0x000fc60000000009 */
[----:B------:R-:W-:Y:S04]  /*0740*/  LDS R13, [R22+0x200] ;  /* 0x00020000160d7984 */ /* 0x000fe80000000800 */
[----:B------:R-:W1:Y:S01]  /*0750*/  LDS.128 R8, [R7+0x20] ;  /* 0x0000200007087984 */ /* 0x000e620000000c00 */
[----:B------:R-:W-:-:S03]  /*0760*/  FFMA R33, R33, R14, R32 ;  /* 0x0000000e21217223 */ /* 0x000fc60000000020 */
[----:B------:R-:W2:Y:S04]  /*0770*/  LDS R32, [R22+0x280] ;  /* 0x0002800016207984 */ /* 0x000ea80000000800 */
[----:B------:R-:W3:Y:S01]  /*0780*/  LDS R14, [R22+0x2c0] ;  /* 0x0002c000160e7984 */ /* 0x000ee20000000800 */
[----:B0-----:R-:W-:-:S04]  /*0790*/  FFMA R15, R12, R15, R33 ;  /* 0x0000000f0c0f7223 */ /* 0x001fc80000000021 */
[----:B-1----:R-:W-:-:S04]  /*07a0*/  FFMA R8, R8, R13, R15 ;  /* 0x0000000d08087223 */ /* 0x002fc8000000000f */
[----:B------:R-:W-:Y:S02]  /*07b0*/  FFMA R9, R31, R9, R8 ;  /* 0x000000091f097223 */ /* 0x000fe40000000008 */
[----:B------:R-:W-:Y:S02]  /*07c0*/  LDS R31, [R22+0x380] ;  /* 0x00038000161f7984 */ /* 0x000fe40000000800 */
[----:B--2---:R-:W-:Y:S02]  /*07d0*/  FFMA R13, R32, R10, R9 ;  /* 0x0000000a200d7223 */ /* 0x004fe40000000009 */
[----:B------:R-:W-:Y:S02]  /*07e0*/  LDS R9, [R22+0x300] ;  /* 0x0003000016097984 */ /* 0x000fe40000000800 */
        /* <DEDUP_REMOVED lines=10> */
[----:B------:R-:W-:Y:S01]  /*0890*/  IMAD.WIDE.U32 R18, R30, 0x4, R18 ;  /* 0x000000041e127825 */ /* 0x000fe200078e0012 */
        /* <DEDUP_REMOVED lines=8> */
[----:B------:R-:W-:Y:S01]  /*0920*/  LDS R34, [R22+0x340] ;  /* 0x0003400016227984 */ /* 0x000fe20000000800 */
[----:B0-----:R-:W-:-:S03]  /*0930*/  FFMA R15, R8, R35, R15 ;  /* 0x00000023080f7223 */ /* 0x001fc6000000000f */
[----:B------:R-:W0:Y:S01]  /*0940*/  LDS R35, [R22+0xc0] ;  /* 0x0000c00016237984 */ /* 0x000e220000000800 */
[----:B-1----:R-:W-:-:S03]  /*0950*/  FFMA R32, R12, R9, R15 ;  /* 0x000000090c207223 */ /* 0x002fc6000000000f */
[----:B------:R-:W-:Y:S04]  /*0960*/  LDS R9, [R22+0x100] ;  /* 0x0001000016097984 */ /* 0x000fe80000000800 */
[----:B------:R-:W1:Y:S04]  /*0970*/  LDS.128 R12, [R7+0x10] ;  /* 0x00001000070c7984 */ /* 0x000e680000000c00 */
[----:B------:R-:W3:Y:S01]  /*0980*/  LDS R8, [R22+0x140] ;  /* 0x0001400016087984 */ /* 0x000ee20000000800 */
[----:B--2---:R-:W-:-:S03]  /*0990*/  FFMA R10, R31, R10, R32 ;  /* 0x0000000a1f0a7223 */ /* 0x004fc60000000020 */
[----:B------:R-:W2:Y:S01]  /*09a0*/  LDS R31, [R22+0x180] ;  /* 0x00018000161f7984 */ /* 0x000ea20000000800 */
[----:B0-----:R-:W-:-:S03]  /*09b0*/  FFMA R11, R35, R11, R10 ;  /* 0x0000000b230b7223 */ /* 0x001fc6000000000a */
[----:B------:R-:W-:Y:S01]  /*09c0*/  LDS R35, [R22+0x240] ;  /* 0x0002400016237984 */ /* 0x000fe20000000800 */
[----:B-1----:R-:W-:-:S03]  /*09d0*/  FFMA R9, R12, R9, R11 ;  /* 0x000000090c097223 */ /* 0x002fc6000000000b */
[----:B------:R-:W0:Y:S01]  /*09e0*/  LDS R12, [R22+0x1c0] ;  /* 0x0001c000160c7984 */ /* 0x000e220000000800 */
[----:B---3--:R-:W-:-:S03]  /*09f0*/  FFMA R32, R8, R13, R9 ;  /* 0x0000000d08207223 */ /* 0x008fc60000000009 */
[----:B------:R-:W1:Y:S04]  /*0a00*/  LDS.128 R8, [R7+0x20] ;  /* 0x0000200007087984 */ /* 0x000e680000000c00 */
[----:B------:R-:W3:Y:S01]  /*0a10*/  LDS R13, [R22+0x280] ;  /* 0x00028000160d7984 */ /* 0x000ee20000000800 */
[----:B--2---:R-:W-:-:S03]  /*0a20*/  FFMA R31, R31, R14, R32 ;  /* 0x0000000e1f1f7223 */ /* 0x004fc60000000020 */
[----:B------:R-:W-:Y:S01]  /*0a30*/  LDS R32, [R22+0x3c0] ;  /* 0x0003c00016207984 */ /* 0x000fe20000000800 */
[----:B0-----:R-:W-:-:S04]  /*0a40*/  FFMA R15, R12, R15, R31 ;  /* 0x0000000f0c0f7223 */ /* 0x001fc8000000001f */
[----:B-1----:R-:W-:Y:S02]  /*0a50*/  FFMA R8, R8, R33, R15 ;  /* 0x0000002108087223 */ /* 0x002fe4000000000f */
[----:B------:R-:W-:Y:S02]  /*0a60*/  LDS R33, [R22+0x380] ;  /* 0x0003800016217984 */ /* 0x000fe40000000800 */
[----:B------:R-:W-:Y:S02]  /*0a70*/  FFMA R12, R35, R9, R8 ;  /* 0x00000009230c7223 */ /* 0x000fe40000000008 */
[----:B------:R-:W0:Y:S02]  /*0a80*/  LDS R8, [R22+0x2c0] ;  /* 0x0002c00016087984 */ /* 0x000e240000000800 */
[----:B---3--:R-:W-:Y:S02]  /*0a90*/  FFMA R9, R13, R10, R12 ;  /* 0x0000000a0d097223 */ /* 0x008fe4000000000c */
[----:B------:R-:W-:Y:S04]  /*0aa0*/  LDS R35, [R22+0x300] ;  /* 0x0003000016237984 */ /* 0x000fe80000000800 */
[----:B------:R-:W1:Y:S01]  /*0ab0*/  LDS.128 R12, [R7+0x30] ;  /* 0x00003000070c7984 */ /* 0x000e620000000c00 */
[----:B------:R-:W-:Y:S06]  /*0ac0*/  BAR.SYNC.DEFER_BLOCKING 0x0 ;  /* 0x0000000000007b1d */ /* 0x000fec0000010000 */
[----:B------:R0:W2:Y:S04]  /*0ad0*/  LDG.E R16, desc[UR8][R16.64+0xc0] ;  /* 0x0000c00810107981 */ /* 0x0000a8000c1e1900 */
[----:B------:R-:W3:Y:S01]  /*0ae0*/  LDG.E R19, desc[UR8][R18.64] ;  /* 0x0000000812137981 */ /* 0x000ee2000c1e1900 */
[----:B0-----:R-:W-:-:S04]  /*0af0*/  FFMA R17, R8, R11, R9 ;  /* 0x0000000b08117223 */ /* 0x001fc80000000009 */
[----:B-1----:R-:W-:-:S04]  /*0b00*/  FFMA R35, R12, R35, R17 ;  /* 0x000000230c237223 */ /* 0x002fc80000000011 */
[----:B------:R-:W-:-:S04]  /*0b10*/  FFMA R34, R34, R13, R35 ;  /* 0x0000000d22227223 */ /* 0x000fc80000000023 */
[----:B------:R-:W-:-:S04]  /*0b20*/  FFMA R33, R33, R14, R34 ;  /* 0x0000000e21217223 */ /* 0x000fc80000000022 */
[----:B------:R-:W-:Y:S01]  /*0b30*/  FFMA R17, R32, R15, R33 ;  /* 0x0000000f20117223 */ /* 0x000fe20000000021 */
[----:B------:R-:W-:-:S04]  /*0b40*/  IADD3 R25, PT, PT, R25, 0x4, RZ ;  /* 0x0000000419197810 */ /* 0x000fc80007ffe0ff */
[----:B------:R-:W-:Y:S02]  /*0b50*/  ISETP.NE.AND P0, PT, R25, RZ, PT ;  /* 0x000000ff1900720c */ /* 0x000fe40003f05270 */
[----:B------:R-:W-:Y:S02]  /*0b60*/  IADD3 R27, PT, PT, R27, 0x40, RZ ;  /* 0x000000401b1b7810 */ /* 0x000fe40007ffe0ff */
[C---:B------:R-:W-:Y:S02]  /*0b70*/  LEA R30, R5.reuse, R30, 0x6 ;  /* 0x0000001e051e7211 */ /* 0x040fe400078e30ff */
[C---:B------:R-:W-:Y:S02]  /*0b80*/  LEA R28, R5.reuse, R28, 0x6 ;  /* 0x0000001c051c7211 */ /* 0x040fe400078e30ff */
[C---:B------:R-:W-:Y:S02]  /*0b90*/  LEA R26, R5.reuse, R26, 0x6 ;  /* 0x0000001a051a7211 */ /* 0x040fe400078e30ff */
[----:B------:R-:W-:Y:S01]  /*0ba0*/  LEA R24, R5, R24, 0x6 ;  /* 0x0000001805187211 */ /* 0x000fe200078e30ff */
[----:B--2---:R-:W-:Y:S04]  /*0bb0*/  STS [R23], R16 ;  /* 0x0000001017007388 */ /* 0x004fe80000000800 */
[----:B---3--:R-:W-:Y:S01]  /*0bc0*/  STS [R20], R19 ;  /* 0x0000001314007388 */ /* 0x008fe20000000800 */
[----:B------:R-:W-:Y:S06]  /*0bd0*/  BAR.SYNC.DEFER_BLOCKING 0x0 ;  /* 0x0000000000007b1d */ /* 0x000fec0000010000 */
[----:B------:R-:W-:Y:S04]  /*0be0*/  LDS R31, [R22] ;  /* 0x00000000161f7984 */ /* 0x000fe80000000800 */
[----:B------:R-:W0:Y:S04]  /*0bf0*/  LDS.128 R8, [R7] ;  /* 0x0000000007087984 */ /* 0x000e280000000c00 */
[----:B------:R-:W1:Y:S04]  /*0c00*/  LDS R36, [R22+0x40] ;  /* 0x0000400016247984 */ /* 0x000e680000000800 */
[----:B------:R-:W2:Y:S04]  /*0c10*/  LDS R37, [R22+0x80] ;  /* 0x0000800016257984 */ /* 0x000ea80000000800 */
[----:B------:R-:W3:Y:S04]  /*0c20*/  LDS R34, [R22+0xc0] ;  /* 0x0000c00016227984 */ /* 0x000ee80000000800 */
[----:B------:R-:W-:Y:S04]  /*0c30*/  LDS R33, [R22+0x100] ;  /* 0x0001000016217984 */ /* 0x000fe80000000800 */
[----:B------:R-:W4:Y:S04]  /*0c40*/  LDS.128 R12, [R7+0x10] ;  /* 0x00001000070c7984 */ /* 0x000f280000000c00 */
[----:B------:R-:W5:Y:S04]  /*0c50*/  LDS R32, [R22+0x140] ;  /* 0x0001400016207984 */ /* 0x000f680000000800 */
[----:B------:R-:W5:Y:S01]  /*0c60*/  LDS R35, [R22+0x180] ;  /* 0x0001800016237984 */ /* 0x000f620000000800 */
[----:B0-----:R-:W-:-:S03]  /*0c70*/  FFMA R17, R8, R31, R17 ;  /* 0x0000001f08117223 */ /* 0x001fc60000000011 */
[----:B------:R-:W0:Y:S01]  /*0c80*/  LDS R8, [R22+0x1c0] ;  /* 0x0001c00016087984 */ /* 0x000e220000000800 */
[----:B-1----:R-:W-:-:S03]  /*0c90*/  FFMA R36, R36, R9, R17 ;  /* 0x0000000924247223 */ /* 0x002fc60000000011 */
[----:B------:R-:W-:Y:S04]  /*0ca0*/  LDS R31, [R22+0x200] ;  /* 0x00020000161f7984 */ /* 0x000fe80000000800 */
[----:B------:R-:W1:Y:S01]  /*0cb0*/  LDS.128 R16, [R7+0x20] ;  /* 0x0000200007107984 */ /* 0x000e620000000c00 */
[----:B--2---:R-:W-:-:S04]  /*0cc0*/  FFMA R37, R37, R10, R36 ;  /* 0x0000000a25257223 */ /* 0x004fc80000000024 */
[----:B---3--:R-:W-:-:S04]  /*0cd0*/  FFMA R11, R34, R11, R37 ;  /* 0x0000000b220b7223 */ /* 0x008fc80000000025 */
[----:B----4-:R-:W-:Y:S02]  /*0ce0*/  FFMA R11, R12, R33, R11 ;  /* 0x000000210c0b7223 */ /* 0x010fe4000000000b */
[----:B------:R-:W2:Y:S02]  /*0cf0*/  LDS R12, [R22+0x240] ;  /* 0x00024000160c7984 */ /* 0x000ea40000000800 */
[----:B-----5:R-:W-:Y:S02]  /*0d00*/  FFMA R32, R32, R13, R11 ;  /* 0x0000000d20207223 */ /* 0x020fe4000000000b */
[----:B------:R-:W3:Y:S02]  /*0d10*/  LDS R13, [R22+0x280] ;  /* 0x00028000160d7984 */ /* 0x000ee40000000800 */
[----:B------:R-:W-:Y:S02]  /*0d20*/  FFMA R35, R35, R14, R32 ;  /* 0x0000000e23237223 */ /* 0x000fe40000000020 */
[----:B------:R-:W4:Y:S04]  /*0d30*/  LDS R14, [R22+0x2c0] ;  /* 0x0002c000160e7984 */ /* 0x000f280000000800 */
[----:B------:R-:W-:Y:S01]  /*0d40*/  LDS R32, [R22+0x340] ;  /* 0x0003400016207984 */ /* 0x000fe20000000800 */
[----:B0-----:R-:W-:-:S03]  /*0d50*/  FFMA R35, R8, R15, R35 ;  /* 0x0000000f08237223 */ /* 0x001fc60000000023 */
[----:B------:R-:W-:Y:S04]  /*0d60*/  LDS R15, [R22+0x300] ;  /* 0x00030000160f7984 */ /* 0x000fe80000000800 */
[----:B------:R-:W0:Y:S01]  /*0d70*/  LDS.128 R8, [R7+0x30] ;  /* 0x0000300007087984 */ /* 0x000e220000000c00 */
[----:B-1----:R-:W-:-:S03]  /*0d80*/  FFMA R35, R16, R31, R35 ;  /* 0x0000001f10237223 */ /* 0x002fc60000000023 */
[----:B------:R-:W1:Y:S04]  /*0d90*/  LDS R31, [R22+0x380] ;  /* 0x00038000161f7984 */ /* 0x000e680000000800 */
[----:B------:R-:W5:Y:S01]  /*0da0*/  LDS R16, [R22+0x3c0] ;  /* 0x0003c00016107984 */ /* 0x000f620000000800 */
[----:B--2---:R-:W-:-:S04]  /*0db0*/  FFMA R12, R12, R17, R35 ;  /* 0x000000110c0c7223 */ /* 0x004fc80000000023 */
[----:B---3--:R-:W-:-:S04]  /*0dc0*/  FFMA R13, R13, R18, R12 ;  /* 0x000000120d0d7223 */ /* 0x008fc8000000000c */
[----:B----4-:R-:W-:-:S04]  /*0dd0*/  FFMA R13, R14, R19, R13 ;  /* 0x000000130e0d7223 */ /* 0x010fc8000000000d */
[----:B0-----:R-:W-:-:S04]  /*0de0*/  FFMA R13, R8, R15, R13 ;  /* 0x0000000f080d7223 */ /* 0x001fc8000000000d */
[----:B------:R-:W-:-:S04]  /*0df0*/  FFMA R32, R32, R9, R13 ;  /* 0x0000000920207223 */ /* 0x000fc8000000000d */
[----:B-1----:R-:W-:-:S04]  /*0e00*/  FFMA R31, R31, R10, R32 ;  /* 0x0000000a1f1f7223 */ /* 0x002fc80000000020 */
[----:B-----5:R-:W-:Y:S01]  /*0e10*/  FFMA R31, R16, R11, R31 ;  /* 0x0000000b101f7223 */ /* 0x020fe2000000001f */
[----:B------:R-:W-:Y:S06]  /*0e20*/  BAR.SYNC.DEFER_BLOCKING 0x0 ;  /* 0x0000000000007b1d */ /* 0x000fec0000010000 */
[----:B------:R-:W-:Y:S05]  /*0e30*/  @P0 BRA `(.L_x_2) ;  /* 0xfffffff400240947 */ /* 0x000fea000383ffff */
.L_x_1:
[----:B------:R-:W-:-:S13]  /*0e40*/  LOP3.LUT P0, R8, R29, 0x3, RZ, 0xc0, !PT ;  /* 0x000000031d087812 */ /* 0x000fda000780c0ff */
[----:B------:R-:W-:Y:S05]  /*0e50*/  @!P0 BRA `(.L_x_0) ;  /* 0x00000008007c8947 */ /* 0x000fea0003800000 */
[----:B------:R-:W-:Y:S02]  /*0e60*/  ISETP.NE.AND P0, PT, R8, 0x1, PT ;  /* 0x000000010800780c */ /* 0x000fe40003f05270 */
[----:B------:R-:W-:-:S04]  /*0e70*/  LOP3.LUT R29, R29, 0x1, RZ, 0xc0, !PT ;  /* 0x000000011d1d7812 */ /* 0x000fc800078ec0ff */
[----:B------:R-:W-:-:S07]  /*0e80*/  ISETP.NE.U32.AND P1, PT, R29, 0x1, PT ;  /* 0x000000011d00780c */ /* 0x000fce0003f25070 */
[----:B------:R-:W-:Y:S06]  /*0e90*/  @!P0 BRA `(.L_x_3) ;  /* 0x0000000400908947 */ /* 0x000fec0003800000 */
[----:B------:R-:W0:Y:S01]  /*0ea0*/  LDC.64 R22, c[0x0][0x380] ;  /* 0x0000e000ff167b82 */ /* 0x000e220000000a00 */
[C---:B------:R-:W-:Y:S02]  /*0eb0*/  LEA R18, R0.reuse, R3, 0x4 ;  /* 0x0000000300127211 */ /* 0x040fe400078e20ff */
[----:B------:R-:W-:-:S03]  /*0ec0*/  LEA R9, R0, R21, 0x4 ;  /* 0x0000001500097211 */ /* 0x000fc600078e20ff */
[----:B------:R-:W-:Y:S02]  /*0ed0*/  IMAD R13, R18, R5, R4 ;  /* 0x00000005120d7224 */ /* 0x000fe400078e0204 */
[----:B------:R-:W1:Y:S01]  /*0ee0*/  LDC.64 R16, c[0x0][0x388] ;  /* 0x0000e200ff107b82 */ /* 0x000e620000000a00 */
[----:B0-----:R-:W-:-:S05]  /*0ef0*/  IMAD.WIDE R22, R9, 0x4, R22 ;  /* 0x0000000409167825 */ /* 0x001fca00078e0216 */
[----:B------:R-:W2:Y:S01]  /*0f00*/  LDG.E R19, desc[UR8][R22.64] ;  /* 0x0000000816137981 */ /* 0x000ea2000c1e1900 */
[----:B-1----:R-:W-:-:S05]  /*0f10*/  IMAD.WIDE.U32 R12, R13, 0x4, R16 ;  /* 0x000000040d0c7825 */ /* 0x002fca00078e0010 */
[----:B------:R-:W3:Y:S01]  /*0f20*/  LDG.E R25, desc[UR8][R12.64] ;  /* 0x000000080c197981 */ /* 0x000ee2000c1e1900 */
[----:B------:R-:W-:-:S04]  /*0f30*/  UIADD3 UR5, UPT, UPT, UR4, 0x400, URZ ;  /* 0x0000040004057890 */ /* 0x000fc8000fffe0ff */
[----:B------:R-:W-:Y:S01]  /*0f40*/  ULEA UR5, UR6, UR5, 0x18 ;  /* 0x0000000506057291 */ /* 0x000fe2000f8ec0ff */
[----:B------:R-:W-:-:S05]  /*0f50*/  LEA R30, R2, R7, 0x2 ;  /* 0x00000007021e7211 */ /* 0x000fca00078e10ff */
[----:B------:R-:W-:-:S04]  /*0f60*/  LEA R20, R2, UR5, 0x2 ;  /* 0x0000000502147c11 */ /* 0x000fc8000f8e10ff */
[----:B------:R-:W-:Y:S02]  /*0f70*/  LEA R32, R3, R20, 0x6 ;  /* 0x0000001403207211 */ /* 0x000fe400078e30ff */
[----:B------:R-:W-:Y:S01]  /*0f80*/  IADD3 R18, PT, PT, R18, 0x10, RZ ;  /* 0x0000001012127810 */ /* 0x000fe20007ffe0ff */
        /* <DEDUP_REMOVED lines=11> */
[----:B------:R-:W5:Y:S04]  /*1040*/  LDS R19, [R20+0x180] ;  /* 0x0001800014137984 */ /* 0x000f680000000800 */
[----:B------:R-:W5:Y:S04]  /*1050*/  LDS R24, [R20+0x1c0] ;  /* 0x0001c00014187984 */ /* 0x000f680000000800 */
[----:B------:R-:W-:Y:S01]  /*1060*/  LDS R36, [R20+0x240] ;  /* 0x0002400014247984 */ /* 0x000fe20000000800 */
[----:B0-----:R-:W-:-:S03]  /*1070*/  FFMA R8, R8, R27, R31 ;  /* 0x0000001b08087223 */ /* 0x001fc6000000001f */
[----:B------:R-:W-:Y:S01]  /*1080*/  LDS R27, [R20+0x200] ;  /* 0x00020000141b7984 */ /* 0x000fe20000000800 */
[----:B-1----:R-:W-:-:S03]  /*1090*/  FFMA R9, R29, R9, R8 ;  /* 0x000000091d097223 */ /* 0x002fc60000000008 */
[----:B------:R-:W-:Y:S01]  /*10a0*/  LDS R29, [R20+0x300] ;  /* 0x00030000141d7984 */ /* 0x000fe20000000800 */
[----:B--2---:R-:W-:-:S03]  /*10b0*/  FFMA R10, R28, R10, R9 ;  /* 0x0000000a1c0a7223 */ /* 0x004fc60000000009 */
[----:B------:R-:W-:Y:S01]  /*10c0*/  LDS R31, [R20+0x380] ;  /* 0x00038000141f7984 */ /* 0x000fe20000000800 */
[----:B---3--:R-:W-:-:S03]  /*10d0*/  FFMA R11, R33, R11, R10 ;  /* 0x0000000b210b7223 */ /* 0x008fc6000000000a */
[----:B------:R-:W-:Y:S04]  /*10e0*/  LDS R33, [R20+0x280] ;  /* 0x0002800014217984 */ /* 0x000fe80000000800 */
[----:B------:R-:W-:Y:S01]  /*10f0*/  LDS R28, [R20+0x3c0] ;  /* 0x0003c000141c7984 */ /* 0x000fe20000000800 */
[----:B----4-:R-:W-:-:S03]  /*1100*/  FFMA R11, R12, R34, R11 ;  /* 0x000000220c0b7223 */ /* 0x010fc6000000000b */
[----:B------:R-:W-:Y:S01]  /*1110*/  LDS R34, [R20+0x2c0] ;  /* 0x0002c00014227984 */ /* 0x000fe20000000800 */
[----:B-----5:R-:W-:Y:S01]  /*1120*/  FFMA R26, R26, R13, R11 ;  /* 0x0000000d1a1a7223 */ /* 0x020fe2000000000b */
[----:B------:R-:W-:Y:S02]  /*1130*/  IMAD R13, R18, R5, R4 ;  /* 0x00000005120d7224 */ /* 0x000fe400078e0204 */
[----:B------:R-:W0:Y:S01]  /*1140*/  LDS.128 R8, [R7+0x20] ;  /* 0x0000200007087984 */ /* 0x000e220000000c00 */
[----:B------:R-:W-:Y:S01]  /*1150*/  FFMA R19, R19, R14, R26 ;  /* 0x0000000e13137223 */ /* 0x000fe2000000001a */
[----:B------:R-:W-:Y:S02]  /*1160*/  IMAD.WIDE.U32 R12, R13, 0x4, R16 ;  /* 0x000000040d0c7825 */ /* 0x000fe400078e0010 */
[----:B------:R-:W-:Y:S02]  /*1170*/  LDS R26, [R20+0x340] ;  /* 0x00034000141a7984 */ /* 0x000fe40000000800 */
[----:B------:R-:W-:-:S02]  /*1180*/  FFMA R35, R24, R15, R19 ;  /* 0x0000000f18237223 */ /* 0x000fc40000000013 */
[----:B------:R-:W1:Y:S01]  /*1190*/  LDS.128 R16, [R7+0x30] ;  /* 0x0000300007107984 */ /* 0x000e620000000c00 */
[----:B------:R-:W-:Y:S06]  /*11a0*/  BAR.SYNC.DEFER_BLOCKING 0x0 ;  /* 0x0000000000007b1d */ /* 0x000fec0000010000 */
[----:B------:R-:W2:Y:S04]  /*11b0*/  LDG.E R23, desc[UR8][R22.64+0x40] ;  /* 0x0000400816177981 */ /* 0x000ea8000c1e1900 */
[----:B------:R-:W3:Y:S01]  /*11c0*/  LDG.E R37, desc[UR8][R12.64] ;  /* 0x000000080c257981 */ /* 0x000ee2000c1e1900 */
[----:B0-----:R-:W-:-:S04]  /*11d0*/  FFMA R35, R8, R27, R35 ;  /* 0x0000001b08237223 */ /* 0x001fc80000000023 */
[----:B------:R-:W-:-:S04]  /*11e0*/  FFMA R36, R36, R9, R35 ;  /* 0x0000000924247223 */ /* 0x000fc80000000023 */
[----:B------:R-:W-:-:S04]  /*11f0*/  FFMA R33, R33, R10, R36 ;  /* 0x0000000a21217223 */ /* 0x000fc80000000024 */
[----:B------:R-:W-:-:S04]  /*1200*/  FFMA R33, R34, R11, R33 ;  /* 0x0000000b22217223 */ /* 0x000fc80000000021 */
[----:B-1----:R-:W-:-:S04]  /*1210*/  FFMA R29, R16, R29, R33 ;  /* 0x0000001d101d7223 */ /* 0x002fc80000000021 */
[----:B------:R-:W-:-:S04]  /*1220*/  FFMA R26, R26, R17, R29 ;  /* 0x000000111a1a7223 */ /* 0x000fc8000000001d */
[----:B------:R-:W-:-:S04]  /*1230*/  FFMA R31, R31, R18, R26 ;  /* 0x000000121f1f7223 */ /* 0x000fc8000000001a */
[----:B------:R-:W-:Y:S01]  /*1240*/  FFMA R33, R28, R19, R31 ;  /* 0x000000131c217223 */ /* 0x000fe2000000001f */
        /* <DEDUP_REMOVED lines=14> */
[----:B------:R-:W-:Y:S04]  /*1330*/  LDS R31, [R20+0x200] ;  /* 0x00020000141f7984 */ /* 0x000fe80000000800 */
[----:B------:R-:W5:Y:S01]  /*1340*/  LDS.128 R16, [R7+0x20] ;  /* 0x0000200007107984 */ /* 0x000f620000000c00 */
[----:B0-----:R-:W-:-:S03]  /*1350*/  FFMA R25, R12, R25, R33 ;  /* 0x000000190c197223 */ /* 0x001fc60000000021 */
[----:B------:R-:W0:Y:S01]  /*1360*/  LDS R28, [R20+0x240] ;  /* 0x00024000141c7984 */ /* 0x000e220000000800 */
[----:B-1----:R-:W-:-:S03]  /*1370*/  FFMA R24, R24, R13, R25 ;  /* 0x0000000d18187223 */ /* 0x002fc60000000019 */
[----:B------:R-:W1:Y:S01]  /*1380*/  LDS R25, [R20+0x280] ;  /* 0x0002800014197984 */ /* 0x000e620000000800 */
[----:B--2---:R-:W-:-:S03]  /*1390*/  FFMA R27, R27, R14, R24 ;  /* 0x0000000e1b1b7223 */ /* 0x004fc60000000018 */
[----:B------:R-:W2:Y:S01]  /*13a0*/  LDS R24, [R20+0x2c0] ;  /* 0x0002c00014187984 */ /* 0x000ea20000000800 */
[----:B---3--:R-:W-:-:S03]  /*13b0*/  FFMA R33, R22, R15, R27 ;  /* 0x0000000f16217223 */ /* 0x008fc6000000001b */
[----:B------:R-:W-:Y:S04]  /*13c0*/  LDS R27, [R20+0x300] ;  /* 0x00030000141b7984 */ /* 0x000fe80000000800 */
[----:B------:R-:W3:Y:S01]  /*13d0*/  LDS.128 R12, [R7+0x30] ;  /* 0x00003000070c7984 */ /* 0x000ee20000000c00 */
[----:B----4-:R-:W-:-:S03]  /*13e0*/  FFMA R33, R8, R23, R33 ;  /* 0x0000001708217223 */ /* 0x010fc60000000021 */
[----:B------:R-:W4:Y:S04]  /*13f0*/  LDS R22, [R20+0x340] ;  /* 0x0003400014167984 */ /* 0x000f280000000800 */
[----:B------:R-:W4:Y:S01]  /*1400*/  LDS R23, [R20+0x380] ;  /* 0x0003800014177984 */ /* 0x000f220000000800 */
[----:B-----5:R-:W-:-:S03]  /*1410*/  FFMA R30, R30, R9, R33 ;  /* 0x000000091e1e7223 */ /* 0x020fc60000000021 */
[----:B------:R-:W5:Y:S01]  /*1420*/  LDS R8, [R20+0x3c0] ;  /* 0x0003c00014087984 */ /* 0x000f620000000800 */
[----:B------:R-:W-:-:S04]  /*1430*/  FFMA R29, R29, R10, R30 ;  /* 0x0000000a1d1d7223 */ /* 0x000fc8000000001e */
[----:B------:R-:W-:-:S04]  /*1440*/  FFMA R11, R26, R11, R29 ;  /* 0x0000000b1a0b7223 */ /* 0x000fc8000000001d */
[----:B------:R-:W-:-:S04]  /*1450*/  FFMA R11, R16, R31, R11 ;  /* 0x0000001f100b7223 */ /* 0x000fc8000000000b */
[----:B0-----:R-:W-:-:S04]  /*1460*/  FFMA R28, R28, R17, R11 ;  /* 0x000000111c1c7223 */ /* 0x001fc8000000000b */
[----:B-1----:R-:W-:-:S04]  /*1470*/  FFMA R25, R25, R18, R28 ;  /* 0x0000001219197223 */ /* 0x002fc8000000001c */
[----:B--2---:R-:W-:-:S04]  /*1480*/  FFMA R19, R24, R19, R25 ;  /* 0x0000001318137223 */ /* 0x004fc80000000019 */
[----:B---3--:R-:W-:-:S04]  /*1490*/  FFMA R19, R12, R27, R19 ;  /* 0x0000001b0c137223 */ /* 0x008fc80000000013 */
[----:B----4-:R-:W-:-:S04]  /*14a0*/  FFMA R22, R22, R13, R19 ;  /* 0x0000000d16167223 */ /* 0x010fc80000000013 */
[----:B------:R-:W-:-:S04]  /*14b0*/  FFMA R23, R23, R14, R22 ;  /* 0x0000000e17177223 */ /* 0x000fc80000000016 */
[----:B-----5:R-:W-:Y:S01]  /*14c0*/  FFMA R31, R8, R15, R23 ;  /* 0x0000000f081f7223 */ /* 0x020fe20000000017 */
[----:B------:R-:W-:Y:S06]  /*14d0*/  BAR.SYNC.DEFER_BLOCKING 0x0 ;  /* 0x0000000000007b1d */ /* 0x000fec0000010000 */
.L_x_3:
[----:B------:R-:W-:Y:S05]  /*14e0*/  @P1 BRA `(.L_x_0) ;  /* 0x0000000000d81947 */ /* 0x000fea0003800000 */
[----:B------:R-:W0:Y:S01]  /*14f0*/  LDC.64 R8, c[0x0][0x380] ;  /* 0x0000e000ff087b82 */ /* 0x000e220000000a00 */
[C---:B------:R-:W-:Y:S02]  /*1500*/  LEA R10, R0.reuse, R3, 0x4 ;  /* 0x00000003000a7211 */ /* 0x040fe400078e20ff */
[----:B------:R-:W-:-:S03]  /*1510*/  LEA R21, R0, R21, 0x4 ;  /* 0x0000001500157211 */ /* 0x000fc600078e20ff */
[----:B------:R-:W-:Y:S02]  /*1520*/  IMAD R11, R10, R5, R4 ;  /* 0x000000050a0b7224 */ /* 0x000fe400078e0204 */
[----:B------:R-:W1:Y:S01]  /*1530*/  LDC.64 R12, c[0x0][0x388] ;  /* 0x0000e200ff0c7b82 */ /* 0x000e620000000a00 */
[----:B0-----:R-:W-:-:S05]  /*1540*/  IMAD.WIDE R8, R21, 0x4, R8 ;  /* 0x0000000415087825 */ /* 0x001fca00078e0208 */
[----:B------:R-:W2:Y:S01]  /*1550*/  LDG.E R14, desc[UR8][R8.64] ;  /* 0x00000008080e7981 */ /* 0x000ea2000c1e1900 */
[----:B-1----:R-:W-:-:S06]  /*1560*/  IMAD.WIDE.U32 R12, R11, 0x4, R12 ;  /* 0x000000040b0c7825 */ /* 0x002fcc00078e000c */
[----:B------:R-:W3:Y:S01]  /*1570*/  LDG.E R12, desc[UR8][R12.64] ;  /* 0x000000080c0c7981 */ /* 0x000ee2000c1e1900 */
[----:B------:R-:W-:-:S04]  /*1580*/  UIADD3 UR4, UPT, UPT, UR4, 0x400, URZ ;  /* 0x0000040004047890 */ /* 0x000fc8000fffe0ff */
[----:B------:R-:W-:Y:S01]  /*1590*/  ULEA UR4, UR6, UR4, 0x18 ;  /* 0x0000000406047291 */ /* 0x000fe2000f8ec0ff */
[----:B------:R-:W-:-:S05]  /*15a0*/  LEA R15, R2, R7, 0x2 ;  /* 0x00000007020f7211 */ /* 0x000fca00078e10ff */
[----:B------:R-:W-:-:S04]  /*15b0*/  LEA R0, R2, UR4, 0x2 ;  /* 0x0000000402007c11 */ /* 0x000fc8000f8e10ff */
        /* <DEDUP_REMOVED lines=26> */
[----:B------:R-:W4:Y:S01]  /*1760*/  LDS R10, [R0+0x340] ;  /* 0x00034000000a7984 */ /* 0x000f220000000800 */
[----:B-----5:R-:W-:-:S03]  /*1770*/  FFMA R2, R2, R17, R3 ;  /* 0x0000001102027223 */ /* 0x020fc60000000003 */
[----:B------:R-:W5:Y:S04]  /*1780*/  LDS R16, [R0+0x380] ;  /* 0x0003800000107984 */ /* 0x000f680000000800 */
        /* <DEDUP_REMOVED lines=9> */
[----:B-----5:R-:W-:-:S04]  /*1820*/  FFMA R16, R16, R30, R9 ;  /* 0x0000001e10107223 */ /* 0x020fc80000000009 */
[----:B------:R-:W-:Y:S01]  /*1830*/  FFMA R31, R3, R31, R16 ;  /* 0x0000001f031f7223 */ /* 0x000fe20000000010 */
[----:B------:R-:W-:Y:S06]  /*1840*/  BAR.SYNC.DEFER_BLOCKING 0x0 ;  /* 0x0000000000007b1d */ /* 0x000fec0000010000 */
.L_x_0:
[----:B------:R-:W0:Y:S01]  /*1850*/  LDC.64 R2, c[0x0][0x390] ;  /* 0x0000e400ff027b82 */ /* 0x000e220000000a00 */
[----:B------:R-:W-:-:S04]  /*1860*/  IMAD R5, R6, R5, R4 ;  /* 0x0000000506057224 */ /* 0x000fc800078e0204 */
[----:B0-----:R-:W-:-:S05]  /*1870*/  IMAD.WIDE R2, R5, 0x4, R2 ;  /* 0x0000000405027825 */ /* 0x001fca00078e0202 */
[----:B------:R-:W-:Y:S01]  /*1880*/  STG.E desc[UR8][R2.64], R31 ;  /* 0x0000001f02007986 */ /* 0x000fe2000c101908 */
[----:B------:R-:W-:Y:S05]  /*1890*/  EXIT ;  /* 0x000000000000794d */ /* 0x000fea0003800000 */
.L_x_4:
[----:B------:R-:W-:-:S00]  /*18a0*/  BRA `(.L_x_4) ;  /* 0xfffffffc00fc7947 */ /* 0x000fc0000383ffff */
[----:B------:R-:W-:-:S00]  /*18b0*/  NOP ;  /* 0x0000000000007918 */ /* 0x000fc00000000000 */
        /* <DEDUP_REMOVED lines=12> */
.L_x_5:


//--------------------- .nv.shared._Z17MatMulTiledKernelPfS_S_i --------------------------
	.section	.nv.shared._Z17MatMulTiledKernelPfS_S_i,"aw",@nobits
	.sectionflags	@""
	.align	4
.nv.shared._Z17MatMulTiledKernelPfS_S_i:
	.zero		3072


//--------------------- .nv.shared.reserved.0     --------------------------
	.section	.nv.shared.reserved.0,"aw",@nobits
	.weak		__nv_reservedSMEM_offset_0_alias
	.size		__nv_reservedSMEM_offset_0_alias, 0, 64
	.other		__nv_reservedSMEM_offset_0_alias,@"STO_CUDA_RESERVED_SHARED STV_DEFAULT"
__nv_reservedSMEM_offset_0_alias:
	.zero		0
	.zero		64


//--------------------- .nv.constant0._Z17MatMulTiledKernelPfS_S_i --------------------------
	.section	.nv.constant0._Z17MatMulTiledKernelPfS_S_i,"a",@progbits
	.sectionflags	@""
	.align	4
.nv.constant0._Z17MatMulTiledKernelPfS_S_i:
	.zero		924


//--------------------- SYMBOLS --------------------------

	.type		.nv.reservedSmem.offset0,@object
	.size		.nv.reservedSmem.offset0,0x4
	.type		.nv.reservedSmem.cap,@object
	.size		.nv.reservedSmem.cap,0x4
